	.headerflags	@"EF_CUDA_TEXMODE_UNIFIED EF_CUDA_64BIT_ADDRESS EF_CUDA_ACCELERATORS EF_CUDA_SM90 EF_CUDA_VIRTUAL_SM(EF_CUDA_SM90)"
	.elftype	@"ET_EXEC"


//--------------------- .nv.info                  --------------------------
	.section	.nv.info,"",@"SHT_CUDA_INFO"
	.align	4


	//----- nvinfo : EIATTR_REGCOUNT
	.align		4
        /*0000*/ 	.byte	0x04, 0x2f
        /*0002*/ 	.short	(.L_3 - .L_2)
	.align		4
.L_2:
        /*0004*/ 	.word	index@(triton_poi_fused__native_batch_norm_legit_no_training_27)
        /*0008*/ 	.word	0x00000012


	//----- nvinfo : EIATTR_MIN_STACK_SIZE
	.align		4
.L_3:
        /*000c*/ 	.byte	0x04, 0x12
        /*000e*/ 	.short	(.L_5 - .L_4)
	.align		4
.L_4:
        /*0010*/ 	.word	index@(triton_poi_fused__native_batch_norm_legit_no_training_27)
        /*0014*/ 	.word	0x00000000


	//----- nvinfo : EIATTR_FRAME_SIZE
	.align		4
.L_5:
        /*0018*/ 	.byte	0x04, 0x11
        /*001a*/ 	.short	(.L_7 - .L_6)
	.align		4
.L_6:
        /*001c*/ 	.word	index@(triton_poi_fused__native_batch_norm_legit_no_training_27)
        /*0020*/ 	.word	0x00000000


	//----- nvinfo : EIATTR_MIN_STACK_SIZE
	.align		4
.L_7:
        /*0024*/ 	.byte	0x04, 0x12
        /*0026*/ 	.short	(.L_9 - .L_8)
	.align		4
.L_8:
        /*0028*/ 	.word	index@(triton_poi_fused__native_batch_norm_legit_no_training_27)
        /*002c*/ 	.word	0x00000000
.L_9:


//--------------------- .nv.info.triton_poi_fused__native_batch_norm_legit_no_training_27 --------------------------
	.section	.nv.info.triton_poi_fused__native_batch_norm_legit_no_training_27,"",@"SHT_CUDA_INFO"
	.sectionflags	@""
	.align	4


	//----- nvinfo : EIATTR_CUDA_API_VERSION
	.align		4
        /*0000*/ 	.byte	0x04, 0x37
        /*0002*/ 	.short	(.L_11 - .L_10)
.L_10:
        /*0004*/ 	.word	0x0000007c


	//----- nvinfo : EIATTR_KPARAM_INFO
	.align		4
.L_11:
        /*0008*/ 	.byte	0x04, 0x17
        /*000a*/ 	.short	(.L_13 - .L_12)
.L_12:
        /*000c*/ 	.word	0x00000000
        /*0010*/ 	.short	0x0006
        /*0012*/ 	.short	0x0030
        /*0014*/ 	.byte	0x00, 0xf0, 0x11, 0x00


	//----- nvinfo : EIATTR_KPARAM_INFO
	.align		4
.L_13:
        /*0018*/ 	.byte	0x04, 0x17
        /*001a*/ 	.short	(.L_15 - .L_14)
.L_14:
        /*001c*/ 	.word	0x00000000
        /*0020*/ 	.short	0x0005
        /*0022*/ 	.short	0x0028
        /*0024*/ 	.byte	0x00, 0xf4, 0x21, 0x00


	//----- nvinfo : EIATTR_KPARAM_INFO
	.align		4
.L_15:
        /*0028*/ 	.byte	0x04, 0x17
        /*002a*/ 	.short	(.L_17 - .L_16)
.L_16:
        /*002c*/ 	.word	0x00000000
        /*0030*/ 	.short	0x0004
        /*0032*/ 	.short	0x0020
        /*0034*/ 	.byte	0x00, 0xf4, 0x21, 0x00


	//----- nvinfo : EIATTR_KPARAM_INFO
	.align		4
.L_17:
        /*0038*/ 	.byte	0x04, 0x17
        /*003a*/ 	.short	(.L_19 - .L_18)
.L_18:
        /*003c*/ 	.word	0x00000000
        /*0040*/ 	.short	0x0003
        /*0042*/ 	.short	0x0018
        /*0044*/ 	.byte	0x00, 0xf4, 0x21, 0x00


	//----- nvinfo : EIATTR_KPARAM_INFO
	.align		4
.L_19:
        /*0048*/ 	.byte	0x04, 0x17
        /*004a*/ 	.short	(.L_21 - .L_20)
.L_20:
        /*004c*/ 	.word	0x00000000
        /*0050*/ 	.short	0x0002
        /*0052*/ 	.short	0x0010
        /*0054*/ 	.byte	0x00, 0xf4, 0x21, 0x00


	//----- nvinfo : EIATTR_KPARAM_INFO
	.align		4
.L_21:
        /*0058*/ 	.byte	0x04, 0x17
        /*005a*/ 	.short	(.L_23 - .L_22)
.L_22:
        /*005c*/ 	.word	0x00000000
        /*0060*/ 	.short	0x0001
        /*0062*/ 	.short	0x0008
        /*0064*/ 	.byte	0x00, 0xf4, 0x21, 0x00


	//----- nvinfo : EIATTR_KPARAM_INFO
	.align		4
.L_23:
        /*0068*/ 	.byte	0x04, 0x17
        /*006a*/ 	.short	(.L_25 - .L_24)
.L_24:
        /*006c*/ 	.word	0x00000000
        /*0070*/ 	.short	0x0000
        /*0072*/ 	.short	0x0000
        /*0074*/ 	.byte	0x00, 0xf4, 0x21, 0x00


	//----- nvinfo : EIATTR_SPARSE_MMA_MASK
	.align		4
.L_25:
        /*0078*/ 	.byte	0x03, 0x50
        /*007a*/ 	.short	0x0000


	//----- nvinfo : EIATTR_MAXREG_COUNT
	.align		4
        /*007c*/ 	.byte	0x03, 0x1b
        /*007e*/ 	.short	0x00ff


	//----- nvinfo : EIATTR_EXIT_INSTR_OFFSETS
	.align		4
        /*0080*/ 	.byte	0x04, 0x1c
        /*0082*/ 	.short	(.L_27 - .L_26)


	//   ....[0]....
.L_26:
        /*0084*/ 	.word	0x000002d0


	//   ....[1]....
        /*0088*/ 	.word	0x000002f0


	//----- nvinfo : EIATTR_REQNTID
	.align		4
.L_27:
        /*008c*/ 	.byte	0x04, 0x10
        /*008e*/ 	.short	(.L_29 - .L_28)
.L_28:
        /*0090*/ 	.word	0x00000080
        /*0094*/ 	.word	0x00000001
        /*0098*/ 	.word	0x00000001


	//----- nvinfo : EIATTR_CBANK_PARAM_SIZE
	.align		4
.L_29:
        /*009c*/ 	.byte	0x03, 0x19
        /*009e*/ 	.short	0x0034


	//----- nvinfo : EIATTR_PARAM_CBANK
	.align		4
        /*00a0*/ 	.byte	0x04, 0x0a
        /*00a2*/ 	.short	(.L_31 - .L_30)
	.align		4
.L_30:
        /*00a4*/ 	.word	index@(.nv.constant0.triton_poi_fused__native_batch_norm_legit_no_training_27)
        /*00a8*/ 	.short	0x0210
        /*00aa*/ 	.short	0x0034


	//----- nvinfo : EIATTR_SW_WAR
	.align		4
.L_31:
        /*00ac*/ 	.byte	0x04, 0x36
        /*00ae*/ 	.short	(.L_33 - .L_32)
.L_32:
        /*00b0*/ 	.word	0x00000008
.L_33:


//--------------------- .nv.callgraph             --------------------------
	.section	.nv.callgraph,"",@"SHT_CUDA_CALLGRAPH"
	.align	4
	.sectionentsize	8
	.align		4
        /*0000*/ 	.word	0x00000000
	.align		4
        /*0004*/ 	.word	0xffffffff
	.align		4
        /*0008*/ 	.word	0x00000000
	.align		4
        /*000c*/ 	.word	0xfffffffe
	.align		4
        /*0010*/ 	.word	0x00000000
	.align		4
        /*0014*/ 	.word	0xfffffffd
	.align		4
        /*0018*/ 	.word	0x00000000
	.align		4
        /*001c*/ 	.word	0xfffffffc


//--------------------- .nv.constant4             --------------------------
	.section	.nv.constant4,"a",@progbits
	.align	8
	.align		8
.nv.constant4:
        /*0000*/ 	.dword	_$_str
	.align		8
        /*0008*/ 	.dword	_$_str_$_2


//--------------------- .text.triton_poi_fused__native_batch_norm_legit_no_training_27 --------------------------
	.section	.text.triton_poi_fused__native_batch_norm_legit_no_training_27,"ax",@progbits
	.align	128
        .global         triton_poi_fused__native_batch_norm_legit_no_training_27
        .type           triton_poi_fused__native_batch_norm_legit_no_training_27,@function
        .size           triton_poi_fused__native_batch_norm_legit_no_training_27,(.L_x_1 - triton_poi_fused__native_batch_norm_legit_no_training_27)
        .other          triton_poi_fused__native_batch_norm_legit_no_training_27,@"STO_CUDA_ENTRY STV_DEFAULT"
triton_poi_fused__native_batch_norm_legit_no_training_27:
.text.triton_poi_fused__native_batch_norm_legit_no_training_27:
[----:B------:R-:W0:Y:S01]  /*0000*/  LDC R1, c[0x0][0x28] ;  /* 0x00000a00ff017b82 */ /* 0x000e220000000800 */
[----:B------:R-:W1:Y:S07]  /*0010*/  S2R R0, SR_TID.X ;  /* 0x0000000000007919 */ /* 0x000e6e0000002100 */
[----:B------:R-:W2:Y:S01]  /*0020*/  LDC.64 R8, c[0x0][0x220] ;  /* 0x00008800ff087b82 */ /* 0x000ea20000000a00 */
[----:B------:R-:W-:Y:S01]  /*0030*/  HFMA2.MMA R14, -RZ, RZ, 0, 0 ;  /* 0x00000000ff0e7435 */ /* 0x000fe200000001ff */
[----:B------:R-:W-:Y:S01]  /*0040*/  ULDC.64 UR4, c[0x0][0x208] ;  /* 0x0000820000047ab9 */ /* 0x000fe20000000a00 */
[----:B------:R-:W3:Y:S05]  /*0050*/  S2R R3, SR_CTAID.X ;  /* 0x0000000000037919 */ /* 0x000eea0000002500 */
[----:B------:R-:W4:Y:S08]  /*0060*/  LDC.64 R4, c[0x0][0x210] ;  /* 0x00008400ff047b82 */ /* 0x000f300000000a00 */
[----:B------:R-:W5:Y:S08]  /*0070*/  LDC.64 R6, c[0x0][0x218] ;  /* 0x00008600ff067b82 */ /* 0x000f700000000a00 */
[----:B------:R-:W5:Y:S01]  /*0080*/  LDC.64 R10, c[0x0][0x228] ;  /* 0x00008a00ff0a7b82 */ /* 0x000f620000000a00 */
[----:B-1----:R-:W-:-:S07]  /*0090*/  LOP3.LUT R0, R0, 0x7f, RZ, 0xc0, !PT ;  /* 0x0000007f00007812 */ /* 0x002fce00078ec0ff */
[----:B------:R-:W1:Y:S01]  /*00a0*/  LDC.64 R12, c[0x0][0x230] ;  /* 0x00008c00ff0c7b82 */ /* 0x000e620000000a00 */
[----:B---3--:R-:W-:-:S04]  /*00b0*/  LEA R0, R3, R0, 0x7 ;  /* 0x0000000003007211 */ /* 0x008fc800078e38ff */
[C---:B------:R-:W-:Y:S01]  /*00c0*/  ISETP.GE.AND P2, PT, R0.reuse, 0x280, PT ;  /* 0x000002800000780c */ /* 0x040fe20003f46270 */
[----:B------:R-:W-:-:S05]  /*00d0*/  IMAD.HI R2, R0, 0x66666667, RZ ;  /* 0x6666666700027827 */ /* 0x000fca00078e02ff */
[----:B------:R-:W-:-:S04]  /*00e0*/  SHF.R.U32.HI R3, RZ, 0x1f, R2 ;  /* 0x0000001fff037819 */ /* 0x000fc80000011602 */
[----:B------:R-:W-:-:S05]  /*00f0*/  LEA.HI.SX32 R3, R2, R3, 0x1a ;  /* 0x0000000302037211 */ /* 0x000fca00078fd2ff */
[----:B------:R-:W-:-:S04]  /*0100*/  IMAD R15, R3, -0xa0, R0 ;  /* 0xffffff60030f7824 */ /* 0x000fc800078e0200 */
[----:B--2---:R-:W-:-:S05]  /*0110*/  IMAD.WIDE R8, R15, 0x4, R8 ;  /* 0x000000040f087825 */ /* 0x004fca00078e0208 */
[----:B------:R2:W3:Y:S01]  /*0120*/  @!P2 LDG.E.EL R14, desc[UR4][R8.64] ;  /* 0x00000004080ea981 */ /* 0x0004e2000c2e1900 */
[----:B------:R-:W-:Y:S01]  /*0130*/  CS2R R2, SRZ ;  /* 0x0000000000027805 */ /* 0x000fe2000001ff00 */
[----:B----4-:R-:W-:-:S04]  /*0140*/  IMAD.WIDE R4, R0, 0x4, R4 ;  /* 0x0000000400047825 */ /* 0x010fc800078e0204 */
[C---:B-----5:R-:W-:Y:S01]  /*0150*/  IMAD.WIDE R6, R15.reuse, 0x4, R6 ;  /* 0x000000040f067825 */ /* 0x060fe200078e0206 */
[----:B------:R4:W5:Y:S03]  /*0160*/  @!P2 LDG.E R2, desc[UR4][R4.64] ;  /* 0x000000040402a981 */ /* 0x000966000c1e1900 */
[C---:B0-2---:R-:W-:Y:S01]  /*0170*/  IMAD.WIDE R8, R15.reuse, 0x4, R10 ;  /* 0x000000040f087825 */ /* 0x045fe200078e020a */
[----:B------:R0:W5:Y:S03]  /*0180*/  @!P2 LDG.E.EL R3, desc[UR4][R6.64] ;  /* 0x000000040603a981 */ /* 0x000166000c2e1900 */
[----:B-1----:R-:W-:Y:S01]  /*0190*/  IMAD.WIDE R10, R15, 0x4, R12 ;  /* 0x000000040f0a7825 */ /* 0x002fe200078e020c */
[----:B------:R-:W-:Y:S01]  /*01a0*/  CS2R R12, SRZ ;  /* 0x00000000000c7805 */ /* 0x000fe2000001ff00 */
[----:B----4-:R-:W1:Y:S05]  /*01b0*/  LDC.64 R4, c[0x0][0x238] ;  /* 0x00008e00ff047b82 */ /* 0x010e6a0000000a00 */
[----:B------:R-:W2:Y:S04]  /*01c0*/  @!P2 LDG.E.EL R12, desc[UR4][R8.64] ;  /* 0x00000004080ca981 */ /* 0x000ea8000c2e1900 */
[----:B------:R-:W2:Y:S01]  /*01d0*/  @!P2 LDG.E.EL R13, desc[UR4][R10.64] ;  /* 0x000000040a0da981 */ /* 0x000ea2000c2e1900 */
[----:B0-----:R-:W-:Y:S01]  /*01e0*/  MOV R6, 0x3e800000 ;  /* 0x3e80000000067802 */ /* 0x001fe20000000f00 */
[----:B---3--:R-:W-:-:S04]  /*01f0*/  FADD R14, R14, 0.0010000000474974513054 ;  /* 0x3a83126f0e0e7421 */ /* 0x008fc80000000000 */
[----:B------:R-:W0:Y:S01]  /*0200*/  MUFU.SQRT R15, R14 ;  /* 0x0000000e000f7308 */ /* 0x000e220000002000 */
[----:B-----5:R-:W-:Y:S01]  /*0210*/  FADD R2, -R3, R2 ;  /* 0x0000000203027221 */ /* 0x020fe20000000100 */
[C---:B0-----:R-:W-:Y:S02]  /*0220*/  FSETP.GT.AND P0, PT, R15.reuse, 8.50705917302346158658e+37, PT ;  /* 0x7e8000000f00780b */ /* 0x041fe40003f04000 */
[----:B------:R-:W-:Y:S02]  /*0230*/  FSETP.GEU.AND P1, PT, R15, 1.175494350822287508e-38, PT ;  /* 0x008000000f00780b */ /* 0x000fe40003f2e000 */
[----:B------:R-:W-:-:S09]  /*0240*/  FSEL R6, R6, 1, P0 ;  /* 0x3f80000006067808 */ /* 0x000fd20000000000 */
[----:B------:R-:W-:Y:S02]  /*0250*/  @P0 FMUL R15, R15, 0.25 ;  /* 0x3e8000000f0f0820 */ /* 0x000fe40000400000 */
[----:B------:R-:W-:Y:S02]  /*0260*/  @!P1 FMUL R6, R6, 16777216 ;  /* 0x4b80000006069820 */ /* 0x000fe40000400000 */
[----:B------:R-:W-:-:S06]  /*0270*/  @!P1 FMUL R15, R15, 16777216 ;  /* 0x4b8000000f0f9820 */ /* 0x000fcc0000400000 */
[----:B------:R-:W0:Y:S02]  /*0280*/  MUFU.RCP R15, R15 ;  /* 0x0000000f000f7308 */ /* 0x000e240000001000 */
[----:B0-----:R-:W-:-:S04]  /*0290*/  FMUL R3, R15, R6 ;  /* 0x000000060f037220 */ /* 0x001fc80000400000 */
[----:B------:R-:W-:Y:S01]  /*02a0*/  FMUL R6, R2, R3 ;  /* 0x0000000302067220 */ /* 0x000fe20000400000 */
[----:B-1----:R-:W-:-:S04]  /*02b0*/  IMAD.WIDE R2, R0, 0x4, R4 ;  /* 0x0000000400027825 */ /* 0x002fc800078e0204 */
[----:B--2---:R-:W-:Y:S01]  /*02c0*/  FFMA R13, R6, R12, R13 ;  /* 0x0000000c060d7223 */ /* 0x004fe2000000000d */
[----:B------:R-:W-:Y:S06]  /*02d0*/  @P2 EXIT ;  /* 0x000000000000294d */ /* 0x000fec0003800000 */
[----:B------:R-:W-:Y:S01]  /*02e0*/  STG.E desc[UR4][R2.64], R13 ;  /* 0x0000000d02007986 */ /* 0x000fe2000c101904 */
[----:B------:R-:W-:Y:S05]  /*02f0*/  EXIT ;  /* 0x000000000000794d */ /* 0x000fea0003800000 */
.L_x_0:
[----:B------:R-:W-:-:S00]  /*0300*/  BRA `(.L_x_0) ;  /* 0xfffffffc00fc7947 */ /* 0x000fc0000383ffff */
[----:B------:R-:W-:-:S00]  /*0310*/  NOP ;  /* 0x0000000000007918 */ /* 0x000fc00000000000 */
        /* <DEDUP_REMOVED lines=14> */
.L_x_1:


//--------------------- .nv.global.init           --------------------------
	.section	.nv.global.init,"aw",@progbits
.nv.global.init:
	.type		_$_str,@object
	.size		_$_str,(_$_str_$_2 - _$_str)
_$_str:
        /*0000*/ 	.byte	0x5f, 0x5f, 0x43, 0x55, 0x44, 0x41, 0x5f, 0x46, 0x54, 0x5a, 0x00
	.type		_$_str_$_2,@object
	.size		_$_str_$_2,(.L_1 - _$_str_$_2)
_$_str_$_2:
        /*000b*/ 	.byte	0x5f, 0x5f, 0x43, 0x55, 0x44, 0x41, 0x5f, 0x50, 0x52, 0x45, 0x43, 0x5f, 0x53, 0x51, 0x52, 0x54
        /*001b*/ 	.byte	0x00
.L_1:


//--------------------- .nv.constant0.triton_poi_fused__native_batch_norm_legit_no_training_27 --------------------------
	.section	.nv.constant0.triton_poi_fused__native_batch_norm_legit_no_training_27,"a",@progbits
	.sectionflags	@""
	.align	4
.nv.constant0.triton_poi_fused__native_batch_norm_legit_no_training_27:
	.zero		580
